//
// Generated by NVIDIA NVVM Compiler
//
// Compiler Build ID: CL-36424714
// Cuda compilation tools, release 13.0, V13.0.88
// Based on NVVM 20.0.0
//

.version 9.0
.target sm_100
.address_size 64

	// .globl	dummy

.visible .entry dummy()
{


	ret;

}


// ===== COMPILED SASS (sm_100) =====

	.target	sm_100

	.elftype	@"ET_EXEC"


//--------------------- .note.nv.tkinfo           --------------------------
	.section	.note.nv.tkinfo,"",@"SHT_NOTE"
	.sectionflags	@"SHF_NOTE_NV_TKINFO"
	.tkinfo
        /*0018*/ 	.word	0x00000002
        /*0030*/ 	.string	""
        /*0030*/ 	.string	"ptxas"
        /*0030*/ 	.string	"Cuda compilation tools, release 13.0, V13.0.88"
        /*0030*/ 	.string	"Build cuda_13.0.r13.0/compiler.36424714_0"
        /*0030*/ 	.string	"-arch sm_100 -m 64 "



//--------------------- .note.nv.cuinfo           --------------------------
	.section	.note.nv.cuinfo,"",@"SHT_NOTE"
	.sectionflags	@"SHF_NOTE_NV_CUINFO"
        /*0018*/ 	.short	0x0002
        /*001a*/ 	.short	0x0064
        /*001c*/ 	.short	0x0082
	.zero		2


//--------------------- .nv.info                  --------------------------
	.section	.nv.info,"",@"SHT_CUDA_INFO"
	.align	4


	//----- nvinfo : EIATTR_REGCOUNT
	.align		4
        /*0000*/ 	.byte	0x04, 0x2f
        /*0002*/ 	.short	(.L_1 - .L_0)
	.align		4
.L_0:
        /*0004*/ 	.word	index@(dummy)
        /*0008*/ 	.word	0x00000004


	//----- nvinfo : EIATTR_FRAME_SIZE
	.align		4
.L_1:
        /*000c*/ 	.byte	0x04, 0x11
        /*000e*/ 	.short	(.L_3 - .L_2)
	.align		4
.L_2:
        /*0010*/ 	.word	index@(dummy)
        /*0014*/ 	.word	0x00000000


	//----- nvinfo : EIATTR_MIN_STACK_SIZE
	.align		4
.L_3:
        /*0018*/ 	.byte	0x04, 0x12
        /*001a*/ 	.short	(.L_5 - .L_4)
	.align		4
.L_4:
        /*001c*/ 	.word	index@(dummy)
        /*0020*/ 	.word	0x00000000
.L_5:


//--------------------- .nv.compat                --------------------------
	.section	.nv.compat,"",@"SHT_CUDA_COMPAT_INFO"
	.align	4
        /*0000*/ 	.byte	0x02, 0x09, 0x00, 0x00, 0x02, 0x02, 0x01, 0x00, 0x02, 0x05, 0x05, 0x00, 0x03, 0x07, 0x01, 0x01
        /*0010*/ 	.byte	0x02, 0x03, 0x00, 0x00, 0x02, 0x06, 0x01, 0x00, 0x04, 0x0b, 0x08, 0x00, 0x09, 0x00, 0x00, 0x00
        /*0020*/ 	.byte	0x00, 0x00, 0x00, 0x00


//--------------------- .nv.info.dummy            --------------------------
	.section	.nv.info.dummy,"",@"SHT_CUDA_INFO"
	.sectionflags	@""
	.align	4


	//----- nvinfo : EIATTR_CUDA_API_VERSION
	.align		4
        /*0000*/ 	.byte	0x04, 0x37
        /*0002*/ 	.short	(.L_7 - .L_6)
.L_6:
        /*0004*/ 	.word	0x00000082


	//----- nvinfo : EIATTR_SPARSE_MMA_MASK
	.align		4
.L_7:
        /*0008*/ 	.byte	0x03, 0x50
        /*000a*/ 	.short	0x0000


	//----- nvinfo : EIATTR_MAXREG_COUNT
	.align		4
        /*000c*/ 	.byte	0x03, 0x1b
        /*000e*/ 	.short	0x00ff


	//----- nvinfo : EIATTR_MERCURY_ISA_VERSION
	.align		4
        /*0010*/ 	.byte	0x03, 0x5f
        /*0012*/ 	.short	0x0101


	//----- nvinfo : EIATTR_VRC_CTA_INIT_COUNT
	.align		4
        /*0014*/ 	.byte	0x02, 0x4a
	.zero		1
	.zero		1


	//----- nvinfo : EIATTR_EXIT_INSTR_OFFSETS
	.align		4
        /*0018*/ 	.byte	0x04, 0x1c
        /*001a*/ 	.short	(.L_9 - .L_8)


	//   ....[0]....
.L_8:
        /*001c*/ 	.word	0x00000010


	//----- nvinfo : EIATTR_SW_WAR
	.align		4
.L_9:
        /*0020*/ 	.byte	0x04, 0x36
        /*0022*/ 	.short	(.L_11 - .L_10)
.L_10:
        /*0024*/ 	.word	0x00000008
.L_11:


//--------------------- .nv.callgraph             --------------------------
	.section	.nv.callgraph,"",@"SHT_CUDA_CALLGRAPH"
	.align	4
	.sectionentsize	8
	.align		4
        /*0000*/ 	.word	0x00000000
	.align		4
        /*0004*/ 	.word	0xffffffff
	.align		4
        /*0008*/ 	.word	0x00000000
	.align		4
        /*000c*/ 	.word	0xfffffffe
	.align		4
        /*0010*/ 	.word	0x00000000
	.align		4
        /*0014*/ 	.word	0xfffffffd
	.align		4
        /*0018*/ 	.word	0x00000000
	.align		4
        /*001c*/ 	.word	0xfffffffc


//--------------------- .text.dummy               --------------------------
	.section	.text.dummy,"ax",@progbits
	.align	128
        .global         dummy
        .type           dummy,@function
        .size           dummy,(.L_x_1 - dummy)
        .other          dummy,@"STO_CUDA_ENTRY STV_DEFAULT"
dummy:
.text.dummy:
[----:B------:R-:W-:Y:S01]  /*0000*/  LDC R1, c[0x0][0x37c] ;  /* 0x0000df00ff017b82 */ /* 0x000fe20000000800 */
[----:B------:R-:W-:Y:S05]  /*0010*/  EXIT ;  /* 0x000000000000794d */ /* 0x000fea0003800000 */
.L_x_0:
[----:B------:R-:W-:-:S00]  /*0020*/  BRA `(.L_x_0) ;  /* 0xfffffffc00fc7947 */ /* 0x000fc0000383ffff */
[----:B------:R-:W-:-:S00]  /*0030*/  NOP ;  /* 0x0000000000007918 */ /* 0x000fc00000000000 */
        /* <DEDUP_REMOVED lines=12> */
.L_x_1:


//--------------------- .nv.shared.reserved.0     --------------------------
	.section	.nv.shared.reserved.0,"aw",@nobits
	.weak		__nv_reservedSMEM_offset_0_alias
	.size		__nv_reservedSMEM_offset_0_alias, 0, 64
	.other		__nv_reservedSMEM_offset_0_alias,@"STO_CUDA_RESERVED_SHARED STV_DEFAULT"
__nv_reservedSMEM_offset_0_alias:
	.zero		0
	.zero		64


//--------------------- .nv.constant0.dummy       --------------------------
	.section	.nv.constant0.dummy,"a",@progbits
	.sectionflags	@""
	.align	4
.nv.constant0.dummy:
	.zero		896


//--------------------- SYMBOLS --------------------------

	.type		.nv.reservedSmem.offset0,@object
	.size		.nv.reservedSmem.offset0,0x4
